	.headerflags	@"EF_CUDA_TEXMODE_UNIFIED EF_CUDA_64BIT_ADDRESS EF_CUDA_ACCELERATORS EF_CUDA_SM90 EF_CUDA_VIRTUAL_SM(EF_CUDA_SM90)"
	.elftype	@"ET_EXEC"


//--------------------- .nv.info                  --------------------------
	.section	.nv.info,"",@"SHT_CUDA_INFO"
	.align	4


	//----- nvinfo : EIATTR_REGCOUNT
	.align		4
        /*0000*/ 	.byte	0x04, 0x2f
        /*0002*/ 	.short	(.L_1 - .L_0)
	.align		4
.L_0:
        /*0004*/ 	.word	index@(triton_poi_fused__softmax_1)
        /*0008*/ 	.word	0x00000012


	//----- nvinfo : EIATTR_MIN_STACK_SIZE
	.align		4
.L_1:
        /*000c*/ 	.byte	0x04, 0x12
        /*000e*/ 	.short	(.L_3 - .L_2)
	.align		4
.L_2:
        /*0010*/ 	.word	index@(triton_poi_fused__softmax_1)
        /*0014*/ 	.word	0x00000000


	//----- nvinfo : EIATTR_FRAME_SIZE
	.align		4
.L_3:
        /*0018*/ 	.byte	0x04, 0x11
        /*001a*/ 	.short	(.L_5 - .L_4)
	.align		4
.L_4:
        /*001c*/ 	.word	index@(triton_poi_fused__softmax_1)
        /*0020*/ 	.word	0x00000000


	//----- nvinfo : EIATTR_MIN_STACK_SIZE
	.align		4
.L_5:
        /*0024*/ 	.byte	0x04, 0x12
        /*0026*/ 	.short	(.L_7 - .L_6)
	.align		4
.L_6:
        /*0028*/ 	.word	index@(triton_poi_fused__softmax_1)
        /*002c*/ 	.word	0x00000000
.L_7:


//--------------------- .nv.info.triton_poi_fused__softmax_1 --------------------------
	.section	.nv.info.triton_poi_fused__softmax_1,"",@"SHT_CUDA_INFO"
	.sectionflags	@""
	.align	4


	//----- nvinfo : EIATTR_CUDA_API_VERSION
	.align		4
        /*0000*/ 	.byte	0x04, 0x37
        /*0002*/ 	.short	(.L_9 - .L_8)
.L_8:
        /*0004*/ 	.word	0x0000007c


	//----- nvinfo : EIATTR_KPARAM_INFO
	.align		4
.L_9:
        /*0008*/ 	.byte	0x04, 0x17
        /*000a*/ 	.short	(.L_11 - .L_10)
.L_10:
        /*000c*/ 	.word	0x00000000
        /*0010*/ 	.short	0x0002
        /*0012*/ 	.short	0x0010
        /*0014*/ 	.byte	0x00, 0xf0, 0x11, 0x00


	//----- nvinfo : EIATTR_KPARAM_INFO
	.align		4
.L_11:
        /*0018*/ 	.byte	0x04, 0x17
        /*001a*/ 	.short	(.L_13 - .L_12)
.L_12:
        /*001c*/ 	.word	0x00000000
        /*0020*/ 	.short	0x0001
        /*0022*/ 	.short	0x0008
        /*0024*/ 	.byte	0x00, 0xf4, 0x21, 0x00


	//----- nvinfo : EIATTR_KPARAM_INFO
	.align		4
.L_13:
        /*0028*/ 	.byte	0x04, 0x17
        /*002a*/ 	.short	(.L_15 - .L_14)
.L_14:
        /*002c*/ 	.word	0x00000000
        /*0030*/ 	.short	0x0000
        /*0032*/ 	.short	0x0000
        /*0034*/ 	.byte	0x00, 0xf4, 0x21, 0x00


	//----- nvinfo : EIATTR_SPARSE_MMA_MASK
	.align		4
.L_15:
        /*0038*/ 	.byte	0x03, 0x50
        /*003a*/ 	.short	0x0000


	//----- nvinfo : EIATTR_MAXREG_COUNT
	.align		4
        /*003c*/ 	.byte	0x03, 0x1b
        /*003e*/ 	.short	0x00ff


	//----- nvinfo : EIATTR_EXIT_INSTR_OFFSETS
	.align		4
        /*0040*/ 	.byte	0x04, 0x1c
        /*0042*/ 	.short	(.L_17 - .L_16)


	//   ....[0]....
.L_16:
        /*0044*/ 	.word	0x00000360


	//   ....[1]....
        /*0048*/ 	.word	0x00000380


	//----- nvinfo : EIATTR_REQNTID
	.align		4
.L_17:
        /*004c*/ 	.byte	0x04, 0x10
        /*004e*/ 	.short	(.L_19 - .L_18)
.L_18:
        /*0050*/ 	.word	0x00000080
        /*0054*/ 	.word	0x00000001
        /*0058*/ 	.word	0x00000001


	//----- nvinfo : EIATTR_CBANK_PARAM_SIZE
	.align		4
.L_19:
        /*005c*/ 	.byte	0x03, 0x19
        /*005e*/ 	.short	0x0014


	//----- nvinfo : EIATTR_PARAM_CBANK
	.align		4
        /*0060*/ 	.byte	0x04, 0x0a
        /*0062*/ 	.short	(.L_21 - .L_20)
	.align		4
.L_20:
        /*0064*/ 	.word	index@(.nv.constant0.triton_poi_fused__softmax_1)
        /*0068*/ 	.short	0x0210
        /*006a*/ 	.short	0x0014


	//----- nvinfo : EIATTR_SW_WAR
	.align		4
.L_21:
        /*006c*/ 	.byte	0x04, 0x36
        /*006e*/ 	.short	(.L_23 - .L_22)
.L_22:
        /*0070*/ 	.word	0x00000008
.L_23:


//--------------------- .nv.callgraph             --------------------------
	.section	.nv.callgraph,"",@"SHT_CUDA_CALLGRAPH"
	.align	4
	.sectionentsize	8
	.align		4
        /*0000*/ 	.word	0x00000000
	.align		4
        /*0004*/ 	.word	0xffffffff
	.align		4
        /*0008*/ 	.word	0x00000000
	.align		4
        /*000c*/ 	.word	0xfffffffe
	.align		4
        /*0010*/ 	.word	0x00000000
	.align		4
        /*0014*/ 	.word	0xfffffffd
	.align		4
        /*0018*/ 	.word	0x00000000
	.align		4
        /*001c*/ 	.word	0xfffffffc


//--------------------- .text.triton_poi_fused__softmax_1 --------------------------
	.section	.text.triton_poi_fused__softmax_1,"ax",@progbits
	.align	128
        .global         triton_poi_fused__softmax_1
        .type           triton_poi_fused__softmax_1,@function
        .size           triton_poi_fused__softmax_1,(.L_x_1 - triton_poi_fused__softmax_1)
        .other          triton_poi_fused__softmax_1,@"STO_CUDA_ENTRY STV_DEFAULT"
triton_poi_fused__softmax_1:
.text.triton_poi_fused__softmax_1:
[----:B------:R-:W0:Y:S02]  /*0000*/  LDC R1, c[0x0][0x28] ;  /* 0x00000a00ff017b82 */ /* 0x000e240000000800 */
[----:B------:R-:W1:Y:S01]  /*0010*/  S2R R0, SR_TID.X ;  /* 0x0000000000007919 */ /* 0x000e620000002100 */
[----:B------:R-:W2:Y:S01]  /*0020*/  LDC.64 R2, c[0x0][0x210] ;  /* 0x00008400ff027b82 */ /* 0x000ea20000000a00 */
[----:B------:R-:W-:Y:S02]  /*0030*/  MOV R6, RZ ;  /* 0x000000ff00067202 */ /* 0x000fe40000000f00 */
[----:B------:R-:W-:Y:S01]  /*0040*/  CS2R R10, SRZ ;  /* 0x00000000000a7805 */ /* 0x000fe2000001ff00 */
[----:B------:R-:W3:Y:S01]  /*0050*/  S2R R7, SR_CTAID.X ;  /* 0x0000000000077919 */ /* 0x000ee20000002500 */
[----:B------:R-:W-:Y:S01]  /*0060*/  CS2R R12, SRZ ;  /* 0x00000000000c7805 */ /* 0x000fe2000001ff00 */
[----:B------:R-:W-:Y:S01]  /*0070*/  ULDC.64 UR4, c[0x0][0x208] ;  /* 0x0000820000047ab9 */ /* 0x000fe20000000a00 */
[----:B-1----:R-:W-:Y:S02]  /*0080*/  SHF.L.U32 R0, R0, 0x1, RZ ;  /* 0x0000000100007819 */ /* 0x002fe400000006ff */
[----:B---3--:R-:W-:-:S02]  /*0090*/  SHF.R.S32.HI R4, RZ, 0x17, R7 ;  /* 0x00000017ff047819 */ /* 0x008fc40000011407 */
[----:B------:R-:W-:Y:S02]  /*00a0*/  LOP3.LUT R0, R0, 0xfe, RZ, 0xc0, !PT ;  /* 0x000000fe00007812 */ /* 0x000fe400078ec0ff */
[----:B------:R-:W-:Y:S02]  /*00b0*/  SGXT R4, R4, 0x1 ;  /* 0x000000010404781a */ /* 0x000fe40000000200 */
[----:B------:R-:W-:Y:S01]  /*00c0*/  LEA R7, R7, R0, 0x8 ;  /* 0x0000000007077211 */ /* 0x000fe200078e40ff */
[----:B------:R-:W-:-:S03]  /*00d0*/  HFMA2.MMA R0, -RZ, RZ, 0, 0 ;  /* 0x00000000ff007435 */ /* 0x000fc600000001ff */
[----:B------:R-:W-:Y:S02]  /*00e0*/  LEA.HI R4, R4, R7, RZ, 0x2 ;  /* 0x0000000704047211 */ /* 0x000fe400078f10ff */
[----:B------:R-:W-:Y:S02]  /*00f0*/  ISETP.GE.AND P4, PT, R7, 0x100, PT ;  /* 0x000001000700780c */ /* 0x000fe40003f86270 */
[----:B------:R-:W-:-:S05]  /*0100*/  LOP3.LUT R9, R4, 0xfffffffc, RZ, 0xc0, !PT ;  /* 0xfffffffc04097812 */ /* 0x000fca00078ec0ff */
[----:B--2---:R-:W-:Y:S01]  /*0110*/  IMAD.WIDE R8, R9, 0x4, R2 ;  /* 0x0000000409087825 */ /* 0x004fe200078e0202 */
[----:B------:R-:W-:-:S05]  /*0120*/  CS2R R14, SRZ ;  /* 0x00000000000e7805 */ /* 0x000fca000001ff00 */
[----:B------:R-:W2:Y:S04]  /*0130*/  @!P4 LDG.E.EL R0, desc[UR4][R8.64] ;  /* 0x000000040800c981 */ /* 0x000ea8000c2e1900 */
[----:B------:R-:W2:Y:S04]  /*0140*/  @!P4 LDG.E.EL R11, desc[UR4][R8.64+0x4] ;  /* 0x00000404080bc981 */ /* 0x000ea8000c2e1900 */
[----:B------:R-:W3:Y:S04]  /*0150*/  @!P4 LDG.E.EL R6, desc[UR4][R8.64] ;  /* 0x000000040806c981 */ /* 0x000ee8000c2e1900 */
[----:B------:R-:W3:Y:S04]  /*0160*/  @!P4 LDG.E.EL R13, desc[UR4][R8.64+0x4] ;  /* 0x00000404080dc981 */ /* 0x000ee8000c2e1900 */
[----:B------:R-:W4:Y:S04]  /*0170*/  @!P4 LDG.E.EL R10, desc[UR4][R8.64+0x8] ;  /* 0x00000804080ac981 */ /* 0x000f28000c2e1900 */
[----:B------:R-:W5:Y:S04]  /*0180*/  @!P4 LDG.E.EL R12, desc[UR4][R8.64+0x8] ;  /* 0x00000804080cc981 */ /* 0x000f68000c2e1900 */
[----:B------:R-:W5:Y:S04]  /*0190*/  @!P4 LDG.E.EL R14, desc[UR4][R8.64+0xc] ;  /* 0x00000c04080ec981 */ /* 0x000f68000c2e1900 */
[----:B------:R-:W5:Y:S01]  /*01a0*/  @!P4 LDG.E.EL R15, desc[UR4][R8.64+0xc] ;  /* 0x00000c04080fc981 */ /* 0x000f62000c2e1900 */
[----:B------:R-:W-:Y:S01]  /*01b0*/  CS2R R4, SRZ ;  /* 0x0000000000047805 */ /* 0x000fe2000001ff00 */
[----:B------:R-:W-:-:S05]  /*01c0*/  IMAD.WIDE R2, R7, 0x4, R2 ;  /* 0x0000000407027825 */ /* 0x000fca00078e0202 */
[----:B------:R1:W5:Y:S02]  /*01d0*/  @!P4 LDG.E.64 R4, desc[UR4][R2.64] ;  /* 0x000000040204c981 */ /* 0x000364000c1e1b00 */
[----:B-1----:R-:W1:Y:S02]  /*01e0*/  LDC.64 R2, c[0x0][0x218] ;  /* 0x00008600ff027b82 */ /* 0x002e640000000a00 */
[----:B-1----:R-:W-:-:S04]  /*01f0*/  IMAD.WIDE R2, R7, 0x4, R2 ;  /* 0x0000000407027825 */ /* 0x002fc800078e0202 */
[----:B--2---:R-:W-:Y:S01]  /*0200*/  FADD R11, R11, R0 ;  /* 0x000000000b0b7221 */ /* 0x004fe20000000000 */
[----:B---3--:R-:W-:-:S03]  /*0210*/  FADD R13, R13, R6 ;  /* 0x000000060d0d7221 */ /* 0x008fc60000000000 */
[----:B----4-:R-:W-:Y:S01]  /*0220*/  FADD R11, R11, R10 ;  /* 0x0000000a0b0b7221 */ /* 0x010fe20000000000 */
[----:B-----5:R-:W-:-:S03]  /*0230*/  FADD R12, R13, R12 ;  /* 0x0000000c0d0c7221 */ /* 0x020fc60000000000 */
[----:B------:R-:W-:Y:S01]  /*0240*/  FADD R11, R11, R14 ;  /* 0x0000000e0b0b7221 */ /* 0x000fe20000000000 */
[----:B------:R-:W-:-:S04]  /*0250*/  FADD R12, R12, R15 ;  /* 0x0000000f0c0c7221 */ /* 0x000fc80000000000 */
[C---:B------:R-:W-:Y:S02]  /*0260*/  FSETP.GT.AND P0, PT, |R11|.reuse, 8.50705917302346158658e+37, PT ;  /* 0x7e8000000b00780b */ /* 0x040fe40003f04200 */
[----:B------:R-:W-:Y:S02]  /*0270*/  FSETP.GEU.AND P2, PT, |R11|, 1.175494350822287508e-38, PT ;  /* 0x008000000b00780b */ /* 0x000fe40003f4e200 */
[C---:B------:R-:W-:Y:S02]  /*0280*/  FSETP.GT.AND P1, PT, |R12|.reuse, 8.50705917302346158658e+37, PT ;  /* 0x7e8000000c00780b */ /* 0x040fe40003f24200 */
[----:B------:R-:W-:-:S07]  /*0290*/  FSETP.GEU.AND P3, PT, |R12|, 1.175494350822287508e-38, PT ;  /* 0x008000000c00780b */ /* 0x000fce0003f6e200 */
[----:B------:R-:W-:Y:S01]  /*02a0*/  @P0 FMUL R11, R11, 0.25 ;  /* 0x3e8000000b0b0820 */ /* 0x000fe20000400000 */
[----:B------:R-:W-:-:S03]  /*02b0*/  @P0 FMUL R4, R4, 0.25 ;  /* 0x3e80000004040820 */ /* 0x000fc60000400000 */
[----:B------:R-:W-:Y:S01]  /*02c0*/  @P1 FMUL R12, R12, 0.25 ;  /* 0x3e8000000c0c1820 */ /* 0x000fe20000400000 */
[----:B------:R-:W-:Y:S01]  /*02d0*/  @!P2 FMUL R11, R11, 16777216 ;  /* 0x4b8000000b0ba820 */ /* 0x000fe20000400000 */
[----:B------:R-:W-:Y:S01]  /*02e0*/  @P1 FMUL R5, R5, 0.25 ;  /* 0x3e80000005051820 */ /* 0x000fe20000400000 */
[----:B------:R-:W-:Y:S01]  /*02f0*/  @!P2 FMUL R4, R4, 16777216 ;  /* 0x4b8000000404a820 */ /* 0x000fe20000400000 */
[----:B------:R-:W-:Y:S02]  /*0300*/  @!P3 FMUL R12, R12, 16777216 ;  /* 0x4b8000000c0cb820 */ /* 0x000fe40000400000 */
[----:B------:R-:W-:Y:S01]  /*0310*/  @!P3 FMUL R5, R5, 16777216 ;  /* 0x4b8000000505b820 */ /* 0x000fe20000400000 */
[----:B------:R-:W1:Y:S08]  /*0320*/  MUFU.RCP R11, R11 ;  /* 0x0000000b000b7308 */ /* 0x000e700000001000 */
[----:B------:R-:W2:Y:S01]  /*0330*/  MUFU.RCP R12, R12 ;  /* 0x0000000c000c7308 */ /* 0x000ea20000001000 */
[----:B-1----:R-:W-:Y:S01]  /*0340*/  FMUL R4, R11, R4 ;  /* 0x000000040b047220 */ /* 0x002fe20000400000 */
[----:B--2---:R-:W-:Y:S01]  /*0350*/  FMUL R5, R12, R5 ;  /* 0x000000050c057220 */ /* 0x004fe20000400000 */
[----:B------:R-:W-:Y:S06]  /*0360*/  @P4 EXIT ;  /* 0x000000000000494d */ /* 0x000fec0003800000 */
[----:B------:R-:W-:Y:S01]  /*0370*/  STG.E.64 desc[UR4][R2.64], R4 ;  /* 0x0000000402007986 */ /* 0x000fe2000c101b04 */
[----:B------:R-:W-:Y:S05]  /*0380*/  EXIT ;  /* 0x000000000000794d */ /* 0x000fea0003800000 */
.L_x_0:
[----:B------:R-:W-:-:S00]  /*0390*/  BRA `(.L_x_0) ;  /* 0xfffffffc00fc7947 */ /* 0x000fc0000383ffff */
[----:B------:R-:W-:-:S00]  /*03a0*/  NOP ;  /* 0x0000000000007918 */ /* 0x000fc00000000000 */
        /* <DEDUP_REMOVED lines=13> */
.L_x_1:


//--------------------- .nv.constant0.triton_poi_fused__softmax_1 --------------------------
	.section	.nv.constant0.triton_poi_fused__softmax_1,"a",@progbits
	.sectionflags	@""
	.align	4
.nv.constant0.triton_poi_fused__softmax_1:
	.zero		548
